	.headerflags	@"EF_CUDA_TEXMODE_UNIFIED EF_CUDA_64BIT_ADDRESS EF_CUDA_ACCELERATORS EF_CUDA_SM90 EF_CUDA_VIRTUAL_SM(EF_CUDA_SM90)"
	.elftype	@"ET_EXEC"


//--------------------- .nv.info                  --------------------------
	.section	.nv.info,"",@"SHT_CUDA_INFO"
	.align	4


	//----- nvinfo : EIATTR_REGCOUNT
	.align		4
        /*0000*/ 	.byte	0x04, 0x2f
        /*0002*/ 	.short	(.L_3 - .L_2)
	.align		4
.L_2:
        /*0004*/ 	.word	index@(triton_poi_fused__native_batch_norm_legit_no_training_add_convolution_20)
        /*0008*/ 	.word	0x0000001a


	//----- nvinfo : EIATTR_MIN_STACK_SIZE
	.align		4
.L_3:
        /*000c*/ 	.byte	0x04, 0x12
        /*000e*/ 	.short	(.L_5 - .L_4)
	.align		4
.L_4:
        /*0010*/ 	.word	index@(triton_poi_fused__native_batch_norm_legit_no_training_add_convolution_20)
        /*0014*/ 	.word	0x00000000


	//----- nvinfo : EIATTR_FRAME_SIZE
	.align		4
.L_5:
        /*0018*/ 	.byte	0x04, 0x11
        /*001a*/ 	.short	(.L_7 - .L_6)
	.align		4
.L_6:
        /*001c*/ 	.word	index@(triton_poi_fused__native_batch_norm_legit_no_training_add_convolution_20)
        /*0020*/ 	.word	0x00000000


	//----- nvinfo : EIATTR_MIN_STACK_SIZE
	.align		4
.L_7:
        /*0024*/ 	.byte	0x04, 0x12
        /*0026*/ 	.short	(.L_9 - .L_8)
	.align		4
.L_8:
        /*0028*/ 	.word	index@(triton_poi_fused__native_batch_norm_legit_no_training_add_convolution_20)
        /*002c*/ 	.word	0x00000000
.L_9:


//--------------------- .nv.info.triton_poi_fused__native_batch_norm_legit_no_training_add_convolution_20 --------------------------
	.section	.nv.info.triton_poi_fused__native_batch_norm_legit_no_training_add_convolution_20,"",@"SHT_CUDA_INFO"
	.sectionflags	@""
	.align	4


	//----- nvinfo : EIATTR_CUDA_API_VERSION
	.align		4
        /*0000*/ 	.byte	0x04, 0x37
        /*0002*/ 	.short	(.L_11 - .L_10)
.L_10:
        /*0004*/ 	.word	0x0000007c


	//----- nvinfo : EIATTR_KPARAM_INFO
	.align		4
.L_11:
        /*0008*/ 	.byte	0x04, 0x17
        /*000a*/ 	.short	(.L_13 - .L_12)
.L_12:
        /*000c*/ 	.word	0x00000000
        /*0010*/ 	.short	0x0008
        /*0012*/ 	.short	0x0040
        /*0014*/ 	.byte	0x00, 0xf0, 0x11, 0x00


	//----- nvinfo : EIATTR_KPARAM_INFO
	.align		4
.L_13:
        /*0018*/ 	.byte	0x04, 0x17
        /*001a*/ 	.short	(.L_15 - .L_14)
.L_14:
        /*001c*/ 	.word	0x00000000
        /*0020*/ 	.short	0x0007
        /*0022*/ 	.short	0x0038
        /*0024*/ 	.byte	0x00, 0xf4, 0x21, 0x00


	//----- nvinfo : EIATTR_KPARAM_INFO
	.align		4
.L_15:
        /*0028*/ 	.byte	0x04, 0x17
        /*002a*/ 	.short	(.L_17 - .L_16)
.L_16:
        /*002c*/ 	.word	0x00000000
        /*0030*/ 	.short	0x0006
        /*0032*/ 	.short	0x0030
        /*0034*/ 	.byte	0x00, 0xf4, 0x21, 0x00


	//----- nvinfo : EIATTR_KPARAM_INFO
	.align		4
.L_17:
        /*0038*/ 	.byte	0x04, 0x17
        /*003a*/ 	.short	(.L_19 - .L_18)
.L_18:
        /*003c*/ 	.word	0x00000000
        /*0040*/ 	.short	0x0005
        /*0042*/ 	.short	0x0028
        /*0044*/ 	.byte	0x00, 0xf4, 0x21, 0x00


	//----- nvinfo : EIATTR_KPARAM_INFO
	.align		4
.L_19:
        /*0048*/ 	.byte	0x04, 0x17
        /*004a*/ 	.short	(.L_21 - .L_20)
.L_20:
        /*004c*/ 	.word	0x00000000
        /*0050*/ 	.short	0x0004
        /*0052*/ 	.short	0x0020
        /*0054*/ 	.byte	0x00, 0xf4, 0x21, 0x00


	//----- nvinfo : EIATTR_KPARAM_INFO
	.align		4
.L_21:
        /*0058*/ 	.byte	0x04, 0x17
        /*005a*/ 	.short	(.L_23 - .L_22)
.L_22:
        /*005c*/ 	.word	0x00000000
        /*0060*/ 	.short	0x0003
        /*0062*/ 	.short	0x0018
        /*0064*/ 	.byte	0x00, 0xf4, 0x21, 0x00


	//----- nvinfo : EIATTR_KPARAM_INFO
	.align		4
.L_23:
        /*0068*/ 	.byte	0x04, 0x17
        /*006a*/ 	.short	(.L_25 - .L_24)
.L_24:
        /*006c*/ 	.word	0x00000000
        /*0070*/ 	.short	0x0002
        /*0072*/ 	.short	0x0010
        /*0074*/ 	.byte	0x00, 0xf4, 0x21, 0x00


	//----- nvinfo : EIATTR_KPARAM_INFO
	.align		4
.L_25:
        /*0078*/ 	.byte	0x04, 0x17
        /*007a*/ 	.short	(.L_27 - .L_26)
.L_26:
        /*007c*/ 	.word	0x00000000
        /*0080*/ 	.short	0x0001
        /*0082*/ 	.short	0x0008
        /*0084*/ 	.byte	0x00, 0xf4, 0x21, 0x00


	//----- nvinfo : EIATTR_KPARAM_INFO
	.align		4
.L_27:
        /*0088*/ 	.byte	0x04, 0x17
        /*008a*/ 	.short	(.L_29 - .L_28)
.L_28:
        /*008c*/ 	.word	0x00000000
        /*0090*/ 	.short	0x0000
        /*0092*/ 	.short	0x0000
        /*0094*/ 	.byte	0x00, 0xf4, 0x21, 0x00


	//----- nvinfo : EIATTR_SPARSE_MMA_MASK
	.align		4
.L_29:
        /*0098*/ 	.byte	0x03, 0x50
        /*009a*/ 	.short	0x0000


	//----- nvinfo : EIATTR_MAXREG_COUNT
	.align		4
        /*009c*/ 	.byte	0x03, 0x1b
        /*009e*/ 	.short	0x00ff


	//----- nvinfo : EIATTR_EXIT_INSTR_OFFSETS
	.align		4
        /*00a0*/ 	.byte	0x04, 0x1c
        /*00a2*/ 	.short	(.L_31 - .L_30)


	//   ....[0]....
.L_30:
        /*00a4*/ 	.word	0x00000440


	//----- nvinfo : EIATTR_REQNTID
	.align		4
.L_31:
        /*00a8*/ 	.byte	0x04, 0x10
        /*00aa*/ 	.short	(.L_33 - .L_32)
.L_32:
        /*00ac*/ 	.word	0x00000100
        /*00b0*/ 	.word	0x00000001
        /*00b4*/ 	.word	0x00000001


	//----- nvinfo : EIATTR_CBANK_PARAM_SIZE
	.align		4
.L_33:
        /*00b8*/ 	.byte	0x03, 0x19
        /*00ba*/ 	.short	0x0044


	//----- nvinfo : EIATTR_PARAM_CBANK
	.align		4
        /*00bc*/ 	.byte	0x04, 0x0a
        /*00be*/ 	.short	(.L_35 - .L_34)
	.align		4
.L_34:
        /*00c0*/ 	.word	index@(.nv.constant0.triton_poi_fused__native_batch_norm_legit_no_training_add_convolution_20)
        /*00c4*/ 	.short	0x0210
        /*00c6*/ 	.short	0x0044


	//----- nvinfo : EIATTR_SW_WAR
	.align		4
.L_35:
        /*00c8*/ 	.byte	0x04, 0x36
        /*00ca*/ 	.short	(.L_37 - .L_36)
.L_36:
        /*00cc*/ 	.word	0x00000008
.L_37:


//--------------------- .nv.callgraph             --------------------------
	.section	.nv.callgraph,"",@"SHT_CUDA_CALLGRAPH"
	.align	4
	.sectionentsize	8
	.align		4
        /*0000*/ 	.word	0x00000000
	.align		4
        /*0004*/ 	.word	0xffffffff
	.align		4
        /*0008*/ 	.word	0x00000000
	.align		4
        /*000c*/ 	.word	0xfffffffe
	.align		4
        /*0010*/ 	.word	0x00000000
	.align		4
        /*0014*/ 	.word	0xfffffffd
	.align		4
        /*0018*/ 	.word	0x00000000
	.align		4
        /*001c*/ 	.word	0xfffffffc


//--------------------- .nv.constant4             --------------------------
	.section	.nv.constant4,"a",@progbits
	.align	8
	.align		8
.nv.constant4:
        /*0000*/ 	.dword	_$_str
	.align		8
        /*0008*/ 	.dword	_$_str_$_2


//--------------------- .text.triton_poi_fused__native_batch_norm_legit_no_training_add_convolution_20 --------------------------
	.section	.text.triton_poi_fused__native_batch_norm_legit_no_training_add_convolution_20,"ax",@progbits
	.align	128
        .global         triton_poi_fused__native_batch_norm_legit_no_training_add_convolution_20
        .type           triton_poi_fused__native_batch_norm_legit_no_training_add_convolution_20,@function
        .size           triton_poi_fused__native_batch_norm_legit_no_training_add_convolution_20,(.L_x_1 - triton_poi_fused__native_batch_norm_legit_no_training_add_convolution_20)
        .other          triton_poi_fused__native_batch_norm_legit_no_training_add_convolution_20,@"STO_CUDA_ENTRY STV_DEFAULT"
triton_poi_fused__native_batch_norm_legit_no_training_add_convolution_20:
.text.triton_poi_fused__native_batch_norm_legit_no_training_add_convolution_20:
[----:B------:R-:W-:Y:S01]  /*0000*/  LDC R1, c[0x0][0x28] ;  /* 0x00000a00ff017b82 */ /* 0x000fe20000000800 */
[----:B------:R-:W1:Y:S07]  /*0010*/  S2R R0, SR_TID.X ;  /* 0x0000000000007919 */ /* 0x000e6e0000002100 */
[----:B------:R-:W2:Y:S01]  /*0020*/  LDC.64 R6, c[0x0][0x230] ;  /* 0x00008c00ff067b82 */ /* 0x000ea20000000a00 */
[----:B------:R-:W-:Y:S01]  /*0030*/  ULDC.64 UR4, c[0x0][0x208] ;  /* 0x0000820000047ab9 */ /* 0x000fe20000000a00 */
[----:B------:R-:W3:Y:S06]  /*0040*/  S2R R5, SR_CTAID.X ;  /* 0x0000000000057919 */ /* 0x000eec0000002500 */
[----:B------:R-:W4:Y:S08]  /*0050*/  LDC.64 R8, c[0x0][0x220] ;  /* 0x00008800ff087b82 */ /* 0x000f300000000a00 */
[----:B------:R-:W5:Y:S08]  /*0060*/  LDC.64 R10, c[0x0][0x218] ;  /* 0x00008600ff0a7b82 */ /* 0x000f700000000a00 */
[----:B------:R-:W5:Y:S01]  /*0070*/  LDC.64 R12, c[0x0][0x228] ;  /* 0x00008a00ff0c7b82 */ /* 0x000f620000000a00 */
[----:B-1----:R-:W-:-:S07]  /*0080*/  SHF.L.U32 R0, R0, 0x1, RZ ;  /* 0x0000000100007819 */ /* 0x002fce00000006ff */
[----:B------:R-:W1:Y:S01]  /*0090*/  LDC.64 R16, c[0x0][0x240] ;  /* 0x00009000ff107b82 */ /* 0x000e620000000a00 */
[----:B---3--:R-:W-:Y:S02]  /*00a0*/  SHF.R.S32.HI R3, RZ, 0x16, R5 ;  /* 0x00000016ff037819 */ /* 0x008fe40000011405 */
[----:B------:R-:W-:Y:S02]  /*00b0*/  LOP3.LUT R0, R0, 0x1fe, RZ, 0xc0, !PT ;  /* 0x000001fe00007812 */ /* 0x000fe400078ec0ff */
[----:B------:R-:W-:-:S03]  /*00c0*/  SGXT R3, R3, 0x1 ;  /* 0x000000010303781a */ /* 0x000fc60000000200 */
[----:B------:R-:W3:Y:S01]  /*00d0*/  LDC.64 R18, c[0x0][0x238] ;  /* 0x00008e00ff127b82 */ /* 0x000ee20000000a00 */
[----:B------:R-:W-:-:S04]  /*00e0*/  LEA R0, R5, R0, 0x9 ;  /* 0x0000000005007211 */ /* 0x000fc800078e48ff */
[----:B------:R-:W-:-:S04]  /*00f0*/  LEA.HI R3, R3, R0, RZ, 0x7 ;  /* 0x0000000003037211 */ /* 0x000fc800078f38ff */
[----:B------:R-:W-:-:S04]  /*0100*/  LOP3.LUT R3, R3, 0xffffff80, RZ, 0xc0, !PT ;  /* 0xffffff8003037812 */ /* 0x000fc800078ec0ff */
[----:B------:R-:W-:Y:S02]  /*0110*/  IADD3 R14, R0, -R3, RZ ;  /* 0x80000003000e7210 */ /* 0x000fe40007ffe0ff */
[----:B------:R-:W1:Y:S03]  /*0120*/  LDC.64 R2, c[0x0][0x210] ;  /* 0x00008400ff027b82 */ /* 0x000e660000000a00 */
[----:B--2---:R-:W-:-:S06]  /*0130*/  IMAD.WIDE R6, R14, 0x4, R6 ;  /* 0x000000040e067825 */ /* 0x004fcc00078e0206 */
[----:B------:R-:W2:Y:S01]  /*0140*/  LDG.E.EL.64 R6, desc[UR4][R6.64] ;  /* 0x0000000406067981 */ /* 0x000ea2000c2e1b00 */
[----:B----4-:R-:W-:-:S04]  /*0150*/  IMAD.WIDE R8, R14, 0x4, R8 ;  /* 0x000000040e087825 */ /* 0x010fc800078e0208 */
[----:B-----5:R-:W-:Y:S02]  /*0160*/  IMAD.WIDE R10, R0, 0x4, R10 ;  /* 0x00000004000a7825 */ /* 0x020fe400078e020a */
[----:B------:R-:W4:Y:S02]  /*0170*/  LDG.E.EL.64 R8, desc[UR4][R8.64] ;  /* 0x0000000408087981 */ /* 0x000f24000c2e1b00 */
[----:B0-----:R-:W-:Y:S02]  /*0180*/  IMAD.WIDE R12, R14, 0x4, R12 ;  /* 0x000000040e0c7825 */ /* 0x001fe400078e020c */
[----:B------:R-:W5:Y:S02]  /*0190*/  LDG.E.64 R10, desc[UR4][R10.64] ;  /* 0x000000040a0a7981 */ /* 0x000f64000c1e1b00 */
[----:B-1----:R-:W-:Y:S02]  /*01a0*/  IMAD.WIDE R2, R0, 0x4, R2 ;  /* 0x0000000400027825 */ /* 0x002fe400078e0202 */
[----:B------:R-:W4:Y:S04]  /*01b0*/  LDG.E.EL.64 R12, desc[UR4][R12.64] ;  /* 0x000000040c0c7981 */ /* 0x000f28000c2e1b00 */
[----:B------:R-:W4:Y:S01]  /*01c0*/  LDG.E.64 R4, desc[UR4][R2.64] ;  /* 0x0000000402047981 */ /* 0x000f22000c1e1b00 */
[----:B------:R-:W-:-:S04]  /*01d0*/  IMAD.WIDE R16, R14, 0x4, R16 ;  /* 0x000000040e107825 */ /* 0x000fc800078e0210 */
[----:B---3--:R-:W-:Y:S02]  /*01e0*/  IMAD.WIDE R18, R14, 0x4, R18 ;  /* 0x000000040e127825 */ /* 0x008fe400078e0212 */
[----:B------:R-:W3:Y:S04]  /*01f0*/  LDG.E.EL.64 R16, desc[UR4][R16.64] ;  /* 0x0000000410107981 */ /* 0x000ee8000c2e1b00 */
[----:B------:R0:W3:Y:S01]  /*0200*/  LDG.E.EL.64 R14, desc[UR4][R18.64] ;  /* 0x00000004120e7981 */ /* 0x0000e2000c2e1b00 */
[----:B------:R-:W-:Y:S01]  /*0210*/  HFMA2.MMA R23, -RZ, RZ, 1.625, 0 ;  /* 0x3e800000ff177435 */ /* 0x000fe200000001ff */
[----:B--2---:R-:W-:Y:S01]  /*0220*/  FADD R6, R6, 0.0010000000474974513054 ;  /* 0x3a83126f06067421 */ /* 0x004fe20000000000 */
[----:B------:R-:W-:-:S03]  /*0230*/  FADD R20, R7, 0.0010000000474974513054 ;  /* 0x3a83126f07147421 */ /* 0x000fc60000000000 */
[----:B------:R1:W2:Y:S08]  /*0240*/  MUFU.SQRT R21, R6 ;  /* 0x0000000600157308 */ /* 0x0002b00000002000 */
[----:B------:R-:W0:Y:S01]  /*0250*/  MUFU.SQRT R22, R20 ;  /* 0x0000001400167308 */ /* 0x000e220000002000 */
[----:B-1----:R-:W1:Y:S01]  /*0260*/  LDC.64 R6, c[0x0][0x248] ;  /* 0x00009200ff067b82 */ /* 0x002e620000000a00 */
[----:B--2---:R-:W-:-:S02]  /*0270*/  FSETP.GT.AND P0, PT, R21, 8.50705917302346158658e+37, PT ;  /* 0x7e8000001500780b */ /* 0x004fc40003f04000 */
[----:B------:R-:W-:Y:S02]  /*0280*/  FSETP.GEU.AND P2, PT, R21, 1.175494350822287508e-38, PT ;  /* 0x008000001500780b */ /* 0x000fe40003f4e000 */
[C---:B0-----:R-:W-:Y:S02]  /*0290*/  FSETP.GT.AND P1, PT, R22.reuse, 8.50705917302346158658e+37, PT ;  /* 0x7e8000001600780b */ /* 0x041fe40003f24000 */
[----:B------:R-:W-:-:S07]  /*02a0*/  FSETP.GEU.AND P3, PT, R22, 1.175494350822287508e-38, PT ;  /* 0x008000001600780b */ /* 0x000fce0003f6e000 */
[----:B------:R-:W-:-:S04]  /*02b0*/  @P0 FMUL R21, R21, 0.25 ;  /* 0x3e80000015150820 */ /* 0x000fc80000400000 */
[----:B------:R-:W-:Y:S01]  /*02c0*/  @!P2 FMUL R21, R21, 16777216 ;  /* 0x4b8000001515a820 */ /* 0x000fe20000400000 */
[----:B------:R-:W-:-:S04]  /*02d0*/  @P1 FMUL R22, R22, 0.25 ;  /* 0x3e80000016161820 */ /* 0x000fc80000400000 */
[----:B------:R-:W-:Y:S01]  /*02e0*/  @!P3 FMUL R22, R22, 16777216 ;  /* 0x4b8000001616b820 */ /* 0x000fe20000400000 */
[----:B------:R-:W0:Y:S01]  /*02f0*/  MUFU.RCP R21, R21 ;  /* 0x0000001500157308 */ /* 0x000e220000001000 */
[----:B------:R-:W-:Y:S01]  /*0300*/  FSEL R18, R23, 1, P0 ;  /* 0x3f80000017127808 */ /* 0x000fe20000000000 */
[----:B----4-:R-:W-:-:S06]  /*0310*/  FADD R19, R4, R8 ;  /* 0x0000000804137221 */ /* 0x010fcc0000000000 */
[----:B------:R-:W2:Y:S01]  /*0320*/  MUFU.RCP R22, R22 ;  /* 0x0000001600167308 */ /* 0x000ea20000001000 */
[----:B------:R-:W-:Y:S01]  /*0330*/  FSEL R23, R23, 1, P1 ;  /* 0x3f80000017177808 */ /* 0x000fe20000800000 */
[----:B------:R-:W-:Y:S01]  /*0340*/  FADD R4, R5, R9 ;  /* 0x0000000905047221 */ /* 0x000fe20000000000 */
[----:B------:R-:W-:Y:S01]  /*0350*/  @!P2 FMUL R18, R18, 16777216 ;  /* 0x4b8000001212a820 */ /* 0x000fe20000400000 */
[----:B-----5:R-:W-:Y:S02]  /*0360*/  FADD R10, R10, R19 ;  /* 0x000000130a0a7221 */ /* 0x020fe40000000000 */
[----:B------:R-:W-:Y:S01]  /*0370*/  @!P3 FMUL R23, R23, 16777216 ;  /* 0x4b8000001717b820 */ /* 0x000fe20000400000 */
[----:B------:R-:W-:Y:S01]  /*0380*/  FADD R11, R11, R4 ;  /* 0x000000040b0b7221 */ /* 0x000fe20000000000 */
[----:B0-----:R-:W-:Y:S01]  /*0390*/  FMUL R21, R21, R18 ;  /* 0x0000001215157220 */ /* 0x001fe20000400000 */
[----:B------:R-:W-:Y:S02]  /*03a0*/  FADD R12, -R12, R10 ;  /* 0x0000000a0c0c7221 */ /* 0x000fe40000000100 */
[----:B------:R-:W-:Y:S01]  /*03b0*/  FADD R13, -R13, R11 ;  /* 0x0000000b0d0d7221 */ /* 0x000fe20000000100 */
[----:B--2---:R-:W-:Y:S01]  /*03c0*/  FMUL R22, R22, R23 ;  /* 0x0000001716167220 */ /* 0x004fe20000400000 */
[----:B------:R-:W-:-:S03]  /*03d0*/  FMUL R21, R12, R21 ;  /* 0x000000150c157220 */ /* 0x000fc60000400000 */
[----:B------:R-:W-:Y:S01]  /*03e0*/  FMUL R22, R13, R22 ;  /* 0x000000160d167220 */ /* 0x000fe20000400000 */
[----:B-1----:R-:W-:-:S04]  /*03f0*/  IMAD.WIDE R6, R0, 0x4, R6 ;  /* 0x0000000400067825 */ /* 0x002fc800078e0206 */
[----:B---3--:R-:W-:Y:S01]  /*0400*/  FFMA R14, R14, R21, R16 ;  /* 0x000000150e0e7223 */ /* 0x008fe20000000010 */
[----:B------:R-:W-:Y:S01]  /*0410*/  FFMA R15, R15, R22, R17 ;  /* 0x000000160f0f7223 */ /* 0x000fe20000000011 */
[----:B------:R-:W-:Y:S04]  /*0420*/  STG.E.64 desc[UR4][R2.64], R10 ;  /* 0x0000000a02007986 */ /* 0x000fe8000c101b04 */
[----:B------:R-:W-:Y:S01]  /*0430*/  STG.E.64 desc[UR4][R6.64], R14 ;  /* 0x0000000e06007986 */ /* 0x000fe2000c101b04 */
[----:B------:R-:W-:Y:S05]  /*0440*/  EXIT ;  /* 0x000000000000794d */ /* 0x000fea0003800000 */
.L_x_0:
[----:B------:R-:W-:-:S00]  /*0450*/  BRA `(.L_x_0) ;  /* 0xfffffffc00fc7947 */ /* 0x000fc0000383ffff */
[----:B------:R-:W-:-:S00]  /*0460*/  NOP ;  /* 0x0000000000007918 */ /* 0x000fc00000000000 */
        /* <DEDUP_REMOVED lines=9> */
.L_x_1:


//--------------------- .nv.global.init           --------------------------
	.section	.nv.global.init,"aw",@progbits
.nv.global.init:
	.type		_$_str,@object
	.size		_$_str,(_$_str_$_2 - _$_str)
_$_str:
        /*0000*/ 	.byte	0x5f, 0x5f, 0x43, 0x55, 0x44, 0x41, 0x5f, 0x46, 0x54, 0x5a, 0x00
	.type		_$_str_$_2,@object
	.size		_$_str_$_2,(.L_1 - _$_str_$_2)
_$_str_$_2:
        /*000b*/ 	.byte	0x5f, 0x5f, 0x43, 0x55, 0x44, 0x41, 0x5f, 0x50, 0x52, 0x45, 0x43, 0x5f, 0x53, 0x51, 0x52, 0x54
        /*001b*/ 	.byte	0x00
.L_1:


//--------------------- .nv.constant0.triton_poi_fused__native_batch_norm_legit_no_training_add_convolution_20 --------------------------
	.section	.nv.constant0.triton_poi_fused__native_batch_norm_legit_no_training_add_convolution_20,"a",@progbits
	.sectionflags	@""
	.align	4
.nv.constant0.triton_poi_fused__native_batch_norm_legit_no_training_add_convolution_20:
	.zero		596
